//
// Generated by NVIDIA NVVM Compiler
//
// Compiler Build ID: CL-36424714
// Cuda compilation tools, release 13.0, V13.0.88
// Based on NVVM 20.0.0
//

.version 9.0
.target sm_100
.address_size 64

	// .globl	kernel0

.visible .entry kernel0(
	.param .u64 .ptr .align 1 kernel0_param_0,
	.param .u32 kernel0_param_1,
	.param .u64 .ptr .align 1 kernel0_param_2,
	.param .u32 kernel0_param_3,
	.param .u32 kernel0_param_4
)
{
	.reg .pred 	%p<3>;
	.reg .b32 	%r<106>;
	.reg .b64 	%rd<9>;
	.reg .b64 	%fd<3>;

	ld.param.u64 	%rd3, [kernel0_param_0];
	ld.param.u32 	%r7, [kernel0_param_1];
	ld.param.u64 	%rd4, [kernel0_param_2];
	ld.param.u32 	%r8, [kernel0_param_4];
	mov.u32 	%r9, %ctaid.x;
	mov.u32 	%r1, %ntid.x;
	mov.u32 	%r10, %tid.x;
	mad.lo.s32 	%r105, %r9, %r1, %r10;
	setp.ge.s32 	%p1, %r105, %r8;
	@%p1 bra 	$L__BB0_3;
	min.s32 	%r3, %r7, %r8;
	mov.u32 	%r11, %nctaid.x;
	mul.lo.s32 	%r4, %r1, %r11;
	cvta.to.global.u64 	%rd1, %rd4;
	cvta.to.global.u64 	%rd2, %rd3;
$L__BB0_2:
	rem.s32 	%r12, %r105, %r3;
	mul.wide.s32 	%rd5, %r12, 4;
	add.s64 	%rd6, %rd2, %rd5;
	ld.global.u32 	%r13, [%rd6];
	shr.u32 	%r14, %r13, 1;
	xor.b32  	%r15, %r14, %r13;
	shl.b32 	%r16, %r15, 29;
	and.b32  	%r17, %r16, 536870912;
	shl.b32 	%r18, %r15, 27;
	and.b32  	%r19, %r18, 268435456;
	or.b32  	%r20, %r19, %r17;
	shl.b32 	%r21, %r15, 25;
	and.b32  	%r22, %r21, 134217728;
	or.b32  	%r23, %r22, %r20;
	shl.b32 	%r24, %r15, 23;
	and.b32  	%r25, %r24, 67108864;
	or.b32  	%r26, %r25, %r23;
	shl.b32 	%r27, %r15, 21;
	and.b32  	%r28, %r27, 33554432;
	or.b32  	%r29, %r28, %r26;
	shl.b32 	%r30, %r15, 19;
	and.b32  	%r31, %r30, 16777216;
	or.b32  	%r32, %r31, %r29;
	shl.b32 	%r33, %r15, 17;
	and.b32  	%r34, %r33, 8388608;
	or.b32  	%r35, %r34, %r32;
	shl.b32 	%r36, %r15, 15;
	and.b32  	%r37, %r36, 4194304;
	xor.b32  	%r38, %r37, %r35;
	shl.b32 	%r39, %r15, 13;
	and.b32  	%r40, %r39, 2097152;
	xor.b32  	%r41, %r40, %r38;
	shl.b32 	%r42, %r15, 11;
	and.b32  	%r43, %r42, 1048576;
	xor.b32  	%r44, %r43, %r41;
	shl.b32 	%r45, %r15, 9;
	and.b32  	%r46, %r45, 524288;
	xor.b32  	%r47, %r46, %r44;
	shl.b32 	%r48, %r15, 7;
	and.b32  	%r49, %r48, 262144;
	xor.b32  	%r50, %r49, %r47;
	shl.b32 	%r51, %r15, 5;
	and.b32  	%r52, %r51, 131072;
	xor.b32  	%r53, %r52, %r50;
	shl.b32 	%r54, %r15, 3;
	and.b32  	%r55, %r54, 65536;
	xor.b32  	%r56, %r55, %r53;
	shl.b32 	%r57, %r15, 1;
	and.b32  	%r58, %r57, 32768;
	xor.b32  	%r59, %r58, %r56;
	shr.u32 	%r60, %r15, 1;
	and.b32  	%r61, %r60, 16384;
	xor.b32  	%r62, %r61, %r59;
	shr.u32 	%r63, %r15, 3;
	and.b32  	%r64, %r63, 8192;
	xor.b32  	%r65, %r64, %r62;
	shr.u32 	%r66, %r15, 5;
	and.b32  	%r67, %r66, 4096;
	xor.b32  	%r68, %r67, %r65;
	shr.u32 	%r69, %r15, 7;
	and.b32  	%r70, %r69, 2048;
	xor.b32  	%r71, %r70, %r68;
	shr.u32 	%r72, %r15, 9;
	and.b32  	%r73, %r72, 1024;
	xor.b32  	%r74, %r73, %r71;
	shr.u32 	%r75, %r15, 11;
	and.b32  	%r76, %r75, 512;
	xor.b32  	%r77, %r76, %r74;
	shr.u32 	%r78, %r15, 13;
	and.b32  	%r79, %r78, 256;
	xor.b32  	%r80, %r79, %r77;
	shr.u32 	%r81, %r15, 15;
	and.b32  	%r82, %r81, 128;
	xor.b32  	%r83, %r82, %r80;
	shr.u32 	%r84, %r15, 17;
	and.b32  	%r85, %r84, 64;
	xor.b32  	%r86, %r85, %r83;
	shr.u32 	%r87, %r15, 19;
	and.b32  	%r88, %r87, 32;
	xor.b32  	%r89, %r88, %r86;
	shr.u32 	%r90, %r15, 21;
	and.b32  	%r91, %r90, 16;
	xor.b32  	%r92, %r91, %r89;
	shr.u32 	%r93, %r15, 23;
	and.b32  	%r94, %r93, 8;
	xor.b32  	%r95, %r94, %r92;
	shr.u32 	%r96, %r15, 25;
	and.b32  	%r97, %r96, 4;
	xor.b32  	%r98, %r97, %r95;
	shr.u32 	%r99, %r15, 27;
	and.b32  	%r100, %r99, 2;
	xor.b32  	%r101, %r100, %r98;
	shr.u32 	%r102, %r15, 29;
	and.b32  	%r103, %r102, 1;
	xor.b32  	%r104, %r103, %r101;
	cvt.rn.f64.u32 	%fd1, %r104;
	mul.f64 	%fd2, %fd1, 0d3E10000000000000;
	mul.wide.s32 	%rd7, %r105, 8;
	add.s64 	%rd8, %rd1, %rd7;
	st.global.f64 	[%rd8], %fd2;
	add.s32 	%r105, %r105, %r4;
	setp.lt.s32 	%p2, %r105, %r8;
	@%p2 bra 	$L__BB0_2;
$L__BB0_3:
	ret;

}


// ===== COMPILED SASS (sm_100) =====

	.target	sm_100

	.elftype	@"ET_EXEC"


//--------------------- .note.nv.tkinfo           --------------------------
	.section	.note.nv.tkinfo,"",@"SHT_NOTE"
	.sectionflags	@"SHF_NOTE_NV_TKINFO"
	.tkinfo
        /*0018*/ 	.word	0x00000002
        /*0030*/ 	.string	""
        /*0030*/ 	.string	"ptxas"
        /*0030*/ 	.string	"Cuda compilation tools, release 13.0, V13.0.88"
        /*0030*/ 	.string	"Build cuda_13.0.r13.0/compiler.36424714_0"
        /*0030*/ 	.string	"-arch sm_100 -m 64 "



//--------------------- .note.nv.cuinfo           --------------------------
	.section	.note.nv.cuinfo,"",@"SHT_NOTE"
	.sectionflags	@"SHF_NOTE_NV_CUINFO"
        /*0018*/ 	.short	0x0002
        /*001a*/ 	.short	0x0064
        /*001c*/ 	.short	0x0082
	.zero		2


//--------------------- .nv.info                  --------------------------
	.section	.nv.info,"",@"SHT_CUDA_INFO"
	.align	4


	//----- nvinfo : EIATTR_REGCOUNT
	.align		4
        /*0000*/ 	.byte	0x04, 0x2f
        /*0002*/ 	.short	(.L_1 - .L_0)
	.align		4
.L_0:
        /*0004*/ 	.word	index@(kernel0)
        /*0008*/ 	.word	0x00000014


	//----- nvinfo : EIATTR_FRAME_SIZE
	.align		4
.L_1:
        /*000c*/ 	.byte	0x04, 0x11
        /*000e*/ 	.short	(.L_3 - .L_2)
	.align		4
.L_2:
        /*0010*/ 	.word	index@(kernel0)
        /*0014*/ 	.word	0x00000000


	//----- nvinfo : EIATTR_MIN_STACK_SIZE
	.align		4
.L_3:
        /*0018*/ 	.byte	0x04, 0x12
        /*001a*/ 	.short	(.L_5 - .L_4)
	.align		4
.L_4:
        /*001c*/ 	.word	index@(kernel0)
        /*0020*/ 	.word	0x00000000
.L_5:


//--------------------- .nv.compat                --------------------------
	.section	.nv.compat,"",@"SHT_CUDA_COMPAT_INFO"
	.align	4
        /*0000*/ 	.byte	0x02, 0x09, 0x00, 0x00, 0x02, 0x02, 0x01, 0x00, 0x02, 0x05, 0x05, 0x00, 0x03, 0x07, 0x01, 0x01
        /*0010*/ 	.byte	0x02, 0x03, 0x00, 0x00, 0x02, 0x06, 0x01, 0x00, 0x04, 0x0b, 0x08, 0x00, 0x01, 0x00, 0x00, 0x00
        /*0020*/ 	.byte	0x00, 0x00, 0x00, 0x00


//--------------------- .nv.info.kernel0          --------------------------
	.section	.nv.info.kernel0,"",@"SHT_CUDA_INFO"
	.sectionflags	@""
	.align	4


	//----- nvinfo : EIATTR_CUDA_API_VERSION
	.align		4
        /*0000*/ 	.byte	0x04, 0x37
        /*0002*/ 	.short	(.L_7 - .L_6)
.L_6:
        /*0004*/ 	.word	0x00000082


	//----- nvinfo : EIATTR_KPARAM_INFO
	.align		4
.L_7:
        /*0008*/ 	.byte	0x04, 0x17
        /*000a*/ 	.short	(.L_9 - .L_8)
.L_8:
        /*000c*/ 	.word	0x00000000
        /*0010*/ 	.short	0x0004
        /*0012*/ 	.short	0x001c
        /*0014*/ 	.byte	0x00, 0xf0, 0x11, 0x00


	//----- nvinfo : EIATTR_KPARAM_INFO
	.align		4
.L_9:
        /*0018*/ 	.byte	0x04, 0x17
        /*001a*/ 	.short	(.L_11 - .L_10)
.L_10:
        /*001c*/ 	.word	0x00000000
        /*0020*/ 	.short	0x0003
        /*0022*/ 	.short	0x0018
        /*0024*/ 	.byte	0x00, 0xf0, 0x11, 0x00


	//----- nvinfo : EIATTR_KPARAM_INFO
	.align		4
.L_11:
        /*0028*/ 	.byte	0x04, 0x17
        /*002a*/ 	.short	(.L_13 - .L_12)
.L_12:
        /*002c*/ 	.word	0x00000000
        /*0030*/ 	.short	0x0002
        /*0032*/ 	.short	0x0010
        /*0034*/ 	.byte	0x00, 0xf5, 0x21, 0x00


	//----- nvinfo : EIATTR_KPARAM_INFO
	.align		4
.L_13:
        /*0038*/ 	.byte	0x04, 0x17
        /*003a*/ 	.short	(.L_15 - .L_14)
.L_14:
        /*003c*/ 	.word	0x00000000
        /*0040*/ 	.short	0x0001
        /*0042*/ 	.short	0x0008
        /*0044*/ 	.byte	0x00, 0xf0, 0x11, 0x00


	//----- nvinfo : EIATTR_KPARAM_INFO
	.align		4
.L_15:
        /*0048*/ 	.byte	0x04, 0x17
        /*004a*/ 	.short	(.L_17 - .L_16)
.L_16:
        /*004c*/ 	.word	0x00000000
        /*0050*/ 	.short	0x0000
        /*0052*/ 	.short	0x0000
        /*0054*/ 	.byte	0x00, 0xf5, 0x21, 0x00


	//----- nvinfo : EIATTR_SPARSE_MMA_MASK
	.align		4
.L_17:
        /*0058*/ 	.byte	0x03, 0x50
        /*005a*/ 	.short	0x0000


	//----- nvinfo : EIATTR_MAXREG_COUNT
	.align		4
        /*005c*/ 	.byte	0x03, 0x1b
        /*005e*/ 	.short	0x00ff


	//----- nvinfo : EIATTR_MERCURY_ISA_VERSION
	.align		4
        /*0060*/ 	.byte	0x03, 0x5f
        /*0062*/ 	.short	0x0101


	//----- nvinfo : EIATTR_VRC_CTA_INIT_COUNT
	.align		4
        /*0064*/ 	.byte	0x02, 0x4a
	.zero		1
	.zero		1


	//----- nvinfo : EIATTR_EXIT_INSTR_OFFSETS
	.align		4
        /*0068*/ 	.byte	0x04, 0x1c
        /*006a*/ 	.short	(.L_19 - .L_18)


	//   ....[0]....
.L_18:
        /*006c*/ 	.word	0x00000070


	//   ....[1]....
        /*0070*/ 	.word	0x000006f0


	//----- nvinfo : EIATTR_CRS_STACK_SIZE
	.align		4
.L_19:
        /*0074*/ 	.byte	0x04, 0x1e
        /*0076*/ 	.short	(.L_21 - .L_20)
.L_20:
        /*0078*/ 	.word	0x00000000


	//----- nvinfo : EIATTR_CBANK_PARAM_SIZE
	.align		4
.L_21:
        /*007c*/ 	.byte	0x03, 0x19
        /*007e*/ 	.short	0x0020


	//----- nvinfo : EIATTR_PARAM_CBANK
	.align		4
        /*0080*/ 	.byte	0x04, 0x0a
        /*0082*/ 	.short	(.L_23 - .L_22)
	.align		4
.L_22:
        /*0084*/ 	.word	index@(.nv.constant0.kernel0)
        /*0088*/ 	.short	0x0380
        /*008a*/ 	.short	0x0020


	//----- nvinfo : EIATTR_SW_WAR
	.align		4
.L_23:
        /*008c*/ 	.byte	0x04, 0x36
        /*008e*/ 	.short	(.L_25 - .L_24)
.L_24:
        /*0090*/ 	.word	0x00000008
.L_25:


//--------------------- .nv.callgraph             --------------------------
	.section	.nv.callgraph,"",@"SHT_CUDA_CALLGRAPH"
	.align	4
	.sectionentsize	8
	.align		4
        /*0000*/ 	.word	0x00000000
	.align		4
        /*0004*/ 	.word	0xffffffff
	.align		4
        /*0008*/ 	.word	0x00000000
	.align		4
        /*000c*/ 	.word	0xfffffffe
	.align		4
        /*0010*/ 	.word	0x00000000
	.align		4
        /*0014*/ 	.word	0xfffffffd
	.align		4
        /*0018*/ 	.word	0x00000000
	.align		4
        /*001c*/ 	.word	0xfffffffc


//--------------------- .text.kernel0             --------------------------
	.section	.text.kernel0,"ax",@progbits
	.align	128
        .global         kernel0
        .type           kernel0,@function
        .size           kernel0,(.L_x_2 - kernel0)
        .other          kernel0,@"STO_CUDA_ENTRY STV_DEFAULT"
kernel0:
.text.kernel0:
[----:B------:R-:W-:Y:S01]  /*0000*/  LDC R1, c[0x0][0x37c] ;  /* 0x0000df00ff017b82 */ /* 0x000fe20000000800 */
[----:B------:R-:W0:Y:S07]  /*0010*/  S2R R10, SR_TID.X ;  /* 0x00000000000a7919 */ /* 0x000e2e0000002100 */
[----:B------:R-:W0:Y:S01]  /*0020*/  S2UR UR4, SR_CTAID.X ;  /* 0x00000000000479c3 */ /* 0x000e220000002500 */
[----:B------:R-:W1:Y:S07]  /*0030*/  LDCU UR5, c[0x0][0x39c] ;  /* 0x00007380ff0577ac */ /* 0x000e6e0008000800 */
[----:B------:R-:W0:Y:S02]  /*0040*/  LDC R11, c[0x0][0x360] ;  /* 0x0000d800ff0b7b82 */ /* 0x000e240000000800 */
[----:B0-----:R-:W-:-:S05]  /*0050*/  IMAD R10, R11, UR4, R10 ;  /* 0x000000040b0a7c24 */ /* 0x001fca000f8e020a */
[----:B-1----:R-:W-:-:S13]  /*0060*/  ISETP.GE.AND P0, PT, R10, UR5, PT ;  /* 0x000000050a007c0c */ /* 0x002fda000bf06270 */
[----:B------:R-:W-:Y:S05]  /*0070*/  @P0 EXIT ;  /* 0x000000000000094d */ /* 0x000fea0003800000 */
[----:B------:R-:W0:Y:S01]  /*0080*/  LDC R0, c[0x0][0x388] ;  /* 0x0000e200ff007b82 */ /* 0x000e220000000800 */
[----:B------:R-:W1:Y:S01]  /*0090*/  LDCU UR4, c[0x0][0x370] ;  /* 0x00006e00ff0477ac */ /* 0x000e620008000800 */
[----:B------:R-:W2:Y:S06]  /*00a0*/  LDCU.64 UR6, c[0x0][0x358] ;  /* 0x00006b00ff0677ac */ /* 0x000eac0008000a00 */
[----:B------:R-:W3:Y:S08]  /*00b0*/  LDC.64 R2, c[0x0][0x380] ;  /* 0x0000e000ff027b82 */ /* 0x000ef00000000a00 */
[----:B------:R-:W4:Y:S01]  /*00c0*/  LDC.64 R4, c[0x0][0x390] ;  /* 0x0000e400ff047b82 */ /* 0x000f220000000a00 */
[----:B0-----:R-:W-:Y:S01]  /*00d0*/  VIMNMX R0, PT, PT, R0, UR5, PT ;  /* 0x0000000500007c48 */ /* 0x001fe2000bfe0100 */
[----:B------:R-:W0:Y:S03]  /*00e0*/  LDCU UR5, c[0x0][0x39c] ;  /* 0x00007380ff0577ac */ /* 0x000e260008000800 */
[----:B------:R-:W-:-:S02]  /*00f0*/  IABS R6, R0 ;  /* 0x0000000000067213 */ /* 0x000fc40000000000 */
[----:B------:R-:W-:Y:S02]  /*0100*/  ISETP.NE.AND P0, PT, R0, RZ, PT ;  /* 0x000000ff0000720c */ /* 0x000fe40003f05270 */
[----:B------:R-:W5:Y:S08]  /*0110*/  I2F.RP R7, R6 ;  /* 0x0000000600077306 */ /* 0x000f700000209400 */
[----:B-----5:R-:W5:Y:S02]  /*0120*/  MUFU.RCP R7, R7 ;  /* 0x0000000700077308 */ /* 0x020f640000001000 */
[----:B-----5:R-:W-:-:S06]  /*0130*/  VIADD R8, R7, 0xffffffe ;  /* 0x0ffffffe07087836 */ /* 0x020fcc0000000000 */
[----:B------:R5:W1:Y:S02]  /*0140*/  F2I.FTZ.U32.TRUNC.NTZ R9, R8 ;  /* 0x0000000800097305 */ /* 0x000a64000021f000 */
[----:B-----5:R-:W-:Y:S02]  /*0150*/  IMAD.MOV.U32 R8, RZ, RZ, RZ ;  /* 0x000000ffff087224 */ /* 0x020fe400078e00ff */
[----:B-1----:R-:W-:-:S04]  /*0160*/  IMAD.MOV R13, RZ, RZ, -R9 ;  /* 0x000000ffff0d7224 */ /* 0x002fc800078e0a09 */
[----:B------:R-:W-:-:S04]  /*0170*/  IMAD R13, R13, R6, RZ ;  /* 0x000000060d0d7224 */ /* 0x000fc800078e02ff */
[----:B------:R-:W-:Y:S01]  /*0180*/  IMAD.HI.U32 R7, R9, R13, R8 ;  /* 0x0000000d09077227 */ /* 0x000fe200078e0008 */
[----:B------:R-:W-:-:S03]  /*0190*/  LOP3.LUT R8, RZ, R0, RZ, 0x33, !PT ;  /* 0x00000000ff087212 */ /* 0x000fc600078e33ff */
[----:B0-234-:R-:W-:-:S07]  /*01a0*/  IMAD R9, R11, UR4, RZ ;  /* 0x000000040b097c24 */ /* 0x01dfce000f8e02ff */
.L_x_0:
[----:B------:R-:W-:Y:S02]  /*01b0*/  IABS R11, R0 ;  /* 0x00000000000b7213 */ /* 0x000fe40000000000 */
[----:B0-----:R-:W-:Y:S02]  /*01c0*/  IABS R12, R10 ;  /* 0x0000000a000c7213 */ /* 0x001fe40000000000 */
[----:B------:R-:W-:Y:S01]  /*01d0*/  ISETP.GE.AND P2, PT, R10, RZ, PT ;  /* 0x000000ff0a00720c */ /* 0x000fe20003f46270 */
[----:B------:R-:W-:Y:S02]  /*01e0*/  IMAD.MOV R13, RZ, RZ, -R11 ;  /* 0x000000ffff0d7224 */ /* 0x000fe400078e0a0b */
[----:B------:R-:W-:-:S04]  /*01f0*/  IMAD.HI.U32 R11, R7, R12, RZ ;  /* 0x0000000c070b7227 */ /* 0x000fc800078e00ff */
[----:B------:R-:W-:Y:S01]  /*0200*/  IMAD R11, R11, R13, R12 ;  /* 0x0000000d0b0b7224 */ /* 0x000fe200078e020c */
[----:B------:R-:W-:-:S04]  /*0210*/  IABS R12, R0 ;  /* 0x00000000000c7213 */ /* 0x000fc80000000000 */
[----:B------:R-:W-:-:S13]  /*0220*/  ISETP.GT.U32.AND P1, PT, R6, R11, PT ;  /* 0x0000000b0600720c */ /* 0x000fda0003f24070 */
[----:B------:R-:W-:-:S05]  /*0230*/  @!P1 IMAD.IADD R11, R11, 0x1, -R12 ;  /* 0x000000010b0b9824 */ /* 0x000fca00078e0a0c */
[----:B------:R-:W-:-:S13]  /*0240*/  ISETP.GT.U32.AND P1, PT, R6, R11, PT ;  /* 0x0000000b0600720c */ /* 0x000fda0003f24070 */
[----:B------:R-:W-:-:S04]  /*0250*/  @!P1 IMAD.IADD R11, R11, 0x1, -R12 ;  /* 0x000000010b0b9824 */ /* 0x000fc800078e0a0c */
[----:B------:R-:W-:-:S05]  /*0260*/  @!P2 IMAD.MOV R11, RZ, RZ, -R11 ;  /* 0x000000ffff0ba224 */ /* 0x000fca00078e0a0b */
[----:B------:R-:W-:-:S05]  /*0270*/  SEL R13, R8, R11, !P0 ;  /* 0x0000000b080d7207 */ /* 0x000fca0004000000 */
[----:B------:R-:W-:-:S06]  /*0280*/  IMAD.WIDE R12, R13, 0x4, R2 ;  /* 0x000000040d0c7825 */ /* 0x000fcc00078e0202 */
[----:B------:R-:W2:Y:S02]  /*0290*/  LDG.E R12, desc[UR6][R12.64] ;  /* 0x000000060c0c7981 */ /* 0x000ea4000c1e1900 */
[----:B--2---:R-:W-:-:S04]  /*02a0*/  SHF.R.U32.HI R11, RZ, 0x1, R12 ;  /* 0x00000001ff0b7819 */ /* 0x004fc8000001160c */
[----:B------:R-:W-:-:S05]  /*02b0*/  LOP3.LUT R11, R11, R12, RZ, 0x3c, !PT ;  /* 0x0000000c0b0b7212 */ /* 0x000fca00078e3cff */
[C---:B------:R-:W-:Y:S02]  /*02c0*/  IMAD.SHL.U32 R15, R11.reuse, 0x8000000, RZ ;  /* 0x080000000b0f7824 */ /* 0x040fe400078e00ff */
[C---:B------:R-:W-:Y:S02]  /*02d0*/  IMAD.SHL.U32 R14, R11.reuse, 0x20000000, RZ ;  /* 0x200000000b0e7824 */ /* 0x040fe400078e00ff */
[----:B------:R-:W-:Y:S01]  /*02e0*/  IMAD.SHL.U32 R17, R11, 0x2000000, RZ ;  /* 0x020000000b117824 */ /* 0x000fe200078e00ff */
[----:B------:R-:W-:Y:S01]  /*02f0*/  LOP3.LUT R15, R15, 0x10000000, RZ, 0xc0, !PT ;  /* 0x100000000f0f7812 */ /* 0x000fe200078ec0ff */
[C---:B------:R-:W-:Y:S02]  /*0300*/  IMAD.SHL.U32 R13, R11.reuse, 0x80000, RZ ;  /* 0x000800000b0d7824 */ /* 0x040fe400078e00ff */
[----:B------:R-:W-:Y:S01]  /*0310*/  IMAD.SHL.U32 R12, R11, 0x20000, RZ ;  /* 0x000200000b0c7824 */ /* 0x000fe200078e00ff */
[----:B------:R-:W-:Y:S01]  /*0320*/  LOP3.LUT R14, R15, 0x20000000, R14, 0xf8, !PT ;  /* 0x200000000f0e7812 */ /* 0x000fe200078ef80e */
[----:B------:R-:W-:-:S03]  /*0330*/  IMAD.SHL.U32 R15, R11, 0x800000, RZ ;  /* 0x008000000b0f7824 */ /* 0x000fc600078e00ff */
[----:B------:R-:W-:Y:S01]  /*0340*/  LOP3.LUT R14, R14, 0x8000000, R17, 0xf8, !PT ;  /* 0x080000000e0e7812 */ /* 0x000fe200078ef811 */
[----:B------:R-:W-:-:S03]  /*0350*/  IMAD.SHL.U32 R17, R11, 0x200000, RZ ;  /* 0x002000000b117824 */ /* 0x000fc600078e00ff */
[----:B------:R-:W-:Y:S01]  /*0360*/  LOP3.LUT R14, R14, 0x4000000, R15, 0xf8, !PT ;  /* 0x040000000e0e7812 */ /* 0x000fe200078ef80f */
[----:B------:R-:W-:-:S03]  /*0370*/  IMAD.SHL.U32 R15, R11, 0x8000, RZ ;  /* 0x000080000b0f7824 */ /* 0x000fc600078e00ff */
[----:B------:R-:W-:-:S04]  /*0380*/  LOP3.LUT R14, R14, 0x2000000, R17, 0xf8, !PT ;  /* 0x020000000e0e7812 */ /* 0x000fc800078ef811 */
[----:B------:R-:W-:-:S04]  /*0390*/  LOP3.LUT R13, R14, 0x1000000, R13, 0xf8, !PT ;  /* 0x010000000e0d7812 */ /* 0x000fc800078ef80d */
[----:B------:R-:W-:Y:S01]  /*03a0*/  LOP3.LUT R12, R13, 0x800000, R12, 0xf8, !PT ;  /* 0x008000000d0c7812 */ /* 0x000fe200078ef80c */
[----:B------:R-:W-:-:S03]  /*03b0*/  IMAD.SHL.U32 R13, R11, 0x2000, RZ ;  /* 0x000020000b0d7824 */ /* 0x000fc600078e00ff */
        /* <DEDUP_REMOVED lines=12> */
[----:B------:R-:W-:Y:S02]  /*0480*/  LOP3.LUT R12, R12, 0x10000, R15, 0x78, !PT ;  /* 0x000100000c0c7812 */ /* 0x000fe400078e780f */
[----:B------:R-:W-:Y:S02]  /*0490*/  SHF.R.U32.HI R15, RZ, 0x1, R11 ;  /* 0x00000001ff0f7819 */ /* 0x000fe4000001160b */
[----:B------:R-:W-:Y:S02]  /*04a0*/  LOP3.LUT R12, R12, 0x8000, R13, 0x78, !PT ;  /* 0x000080000c0c7812 */ /* 0x000fe400078e780d */
[----:B------:R-:W-:Y:S02]  /*04b0*/  SHF.R.U32.HI R13, RZ, 0x3, R11 ;  /* 0x00000003ff0d7819 */ /* 0x000fe4000001160b */
[----:B------:R-:W-:Y:S02]  /*04c0*/  LOP3.LUT R12, R12, 0x4000, R15, 0x78, !PT ;  /* 0x000040000c0c7812 */ /* 0x000fe400078e780f */
[----:B------:R-:W-:-:S02]  /*04d0*/  SHF.R.U32.HI R15, RZ, 0x5, R11 ;  /* 0x00000005ff0f7819 */ /* 0x000fc4000001160b */
        /* <DEDUP_REMOVED lines=22> */
[----:B------:R-:W-:Y:S01]  /*0640*/  LOP3.LUT R12, R12, 0x4, R15, 0x78, !PT ;  /* 0x000000040c0c7812 */ /* 0x000fe200078e780f */
[----:B------:R-:W-:Y:S01]  /*0650*/  IMAD.WIDE R14, R10, 0x8, R4 ;  /* 0x000000080a0e7825 */ /* 0x000fe200078e0204 */
[----:B------:R-:W-:-:S02]  /*0660*/  SHF.R.U32.HI R11, RZ, 0x1d, R11 ;  /* 0x0000001dff0b7819 */ /* 0x000fc4000001160b */
[----:B------:R-:W-:Y:S01]  /*0670*/  LOP3.LUT R12, R12, 0x2, R13, 0x78, !PT ;  /* 0x000000020c0c7812 */ /* 0x000fe200078e780d */
[----:B------:R-:W-:-:S03]  /*0680*/  IMAD.IADD R10, R9, 0x1, R10 ;  /* 0x00000001090a7824 */ /* 0x000fc600078e020a */
[----:B------:R-:W-:Y:S02]  /*0690*/  LOP3.LUT R11, R12, 0x1, R11, 0x78, !PT ;  /* 0x000000010c0b7812 */ /* 0x000fe400078e780b */
[----:B------:R-:W-:Y:S02]  /*06a0*/  ISETP.GE.AND P1, PT, R10, UR5, PT ;  /* 0x000000050a007c0c */ /* 0x000fe4000bf26270 */
[----:B------:R-:W0:Y:S02]  /*06b0*/  I2F.F64.U32 R12, R11 ;  /* 0x0000000b000c7312 */ /* 0x000e240000201800 */
[----:B0-----:R-:W-:-:S07]  /*06c0*/  DMUL R12, R12, 9.3132257461547851562e-10 ;  /* 0x3e1000000c0c7828 */ /* 0x001fce0000000000 */
[----:B------:R0:W-:Y:S02]  /*06d0*/  STG.E.64 desc[UR6][R14.64], R12 ;  /* 0x0000000c0e007986 */ /* 0x0001e4000c101b06 */
[----:B------:R-:W-:Y:S05]  /*06e0*/  @!P1 BRA `(.L_x_0) ;  /* 0xfffffff800b09947 */ /* 0x000fea000383ffff */
[----:B------:R-:W-:Y:S05]  /*06f0*/  EXIT ;  /* 0x000000000000794d */ /* 0x000fea0003800000 */
.L_x_1:
[----:B------:R-:W-:-:S00]  /*0700*/  BRA `(.L_x_1) ;  /* 0xfffffffc00fc7947 */ /* 0x000fc0000383ffff */
[----:B------:R-:W-:-:S00]  /*0710*/  NOP ;  /* 0x0000000000007918 */ /* 0x000fc00000000000 */
        /* <DEDUP_REMOVED lines=14> */
.L_x_2:


//--------------------- .nv.shared.reserved.0     --------------------------
	.section	.nv.shared.reserved.0,"aw",@nobits
	.weak		__nv_reservedSMEM_offset_0_alias
	.size		__nv_reservedSMEM_offset_0_alias, 0, 64
	.other		__nv_reservedSMEM_offset_0_alias,@"STO_CUDA_RESERVED_SHARED STV_DEFAULT"
__nv_reservedSMEM_offset_0_alias:
	.zero		0
	.zero		64


//--------------------- .nv.constant0.kernel0     --------------------------
	.section	.nv.constant0.kernel0,"a",@progbits
	.sectionflags	@""
	.align	4
.nv.constant0.kernel0:
	.zero		928


//--------------------- SYMBOLS --------------------------

	.type		.nv.reservedSmem.offset0,@object
	.size		.nv.reservedSmem.offset0,0x4
